	.headerflags	@"EF_CUDA_TEXMODE_UNIFIED EF_CUDA_64BIT_ADDRESS EF_CUDA_ACCELERATORS EF_CUDA_SM90 EF_CUDA_VIRTUAL_SM(EF_CUDA_SM90)"
	.elftype	@"ET_EXEC"


//--------------------- .nv.info                  --------------------------
	.section	.nv.info,"",@"SHT_CUDA_INFO"
	.align	4


	//----- nvinfo : EIATTR_REGCOUNT
	.align		4
        /*0000*/ 	.byte	0x04, 0x2f
        /*0002*/ 	.short	(.L_1 - .L_0)
	.align		4
.L_0:
        /*0004*/ 	.word	index@(triton_poi_fused_convolution_relu_threshold_backward_16)
        /*0008*/ 	.word	0x00000026


	//----- nvinfo : EIATTR_MIN_STACK_SIZE
	.align		4
.L_1:
        /*000c*/ 	.byte	0x04, 0x12
        /*000e*/ 	.short	(.L_3 - .L_2)
	.align		4
.L_2:
        /*0010*/ 	.word	index@(triton_poi_fused_convolution_relu_threshold_backward_16)
        /*0014*/ 	.word	0x00000000


	//----- nvinfo : EIATTR_FRAME_SIZE
	.align		4
.L_3:
        /*0018*/ 	.byte	0x04, 0x11
        /*001a*/ 	.short	(.L_5 - .L_4)
	.align		4
.L_4:
        /*001c*/ 	.word	index@(triton_poi_fused_convolution_relu_threshold_backward_16)
        /*0020*/ 	.word	0x00000000


	//----- nvinfo : EIATTR_MIN_STACK_SIZE
	.align		4
.L_5:
        /*0024*/ 	.byte	0x04, 0x12
        /*0026*/ 	.short	(.L_7 - .L_6)
	.align		4
.L_6:
        /*0028*/ 	.word	index@(triton_poi_fused_convolution_relu_threshold_backward_16)
        /*002c*/ 	.word	0x00000000
.L_7:


//--------------------- .nv.info.triton_poi_fused_convolution_relu_threshold_backward_16 --------------------------
	.section	.nv.info.triton_poi_fused_convolution_relu_threshold_backward_16,"",@"SHT_CUDA_INFO"
	.sectionflags	@""
	.align	4


	//----- nvinfo : EIATTR_CUDA_API_VERSION
	.align		4
        /*0000*/ 	.byte	0x04, 0x37
        /*0002*/ 	.short	(.L_9 - .L_8)
.L_8:
        /*0004*/ 	.word	0x0000007c


	//----- nvinfo : EIATTR_KPARAM_INFO
	.align		4
.L_9:
        /*0008*/ 	.byte	0x04, 0x17
        /*000a*/ 	.short	(.L_11 - .L_10)
.L_10:
        /*000c*/ 	.word	0x00000000
        /*0010*/ 	.short	0x0005
        /*0012*/ 	.short	0x0024
        /*0014*/ 	.byte	0x00, 0xf0, 0x11, 0x00


	//----- nvinfo : EIATTR_KPARAM_INFO
	.align		4
.L_11:
        /*0018*/ 	.byte	0x04, 0x17
        /*001a*/ 	.short	(.L_13 - .L_12)
.L_12:
        /*001c*/ 	.word	0x00000000
        /*0020*/ 	.short	0x0004
        /*0022*/ 	.short	0x0020
        /*0024*/ 	.byte	0x00, 0xf0, 0x11, 0x00


	//----- nvinfo : EIATTR_KPARAM_INFO
	.align		4
.L_13:
        /*0028*/ 	.byte	0x04, 0x17
        /*002a*/ 	.short	(.L_15 - .L_14)
.L_14:
        /*002c*/ 	.word	0x00000000
        /*0030*/ 	.short	0x0003
        /*0032*/ 	.short	0x0018
        /*0034*/ 	.byte	0x00, 0xf4, 0x21, 0x00


	//----- nvinfo : EIATTR_KPARAM_INFO
	.align		4
.L_15:
        /*0038*/ 	.byte	0x04, 0x17
        /*003a*/ 	.short	(.L_17 - .L_16)
.L_16:
        /*003c*/ 	.word	0x00000000
        /*0040*/ 	.short	0x0002
        /*0042*/ 	.short	0x0010
        /*0044*/ 	.byte	0x00, 0xf4, 0x21, 0x00


	//----- nvinfo : EIATTR_KPARAM_INFO
	.align		4
.L_17:
        /*0048*/ 	.byte	0x04, 0x17
        /*004a*/ 	.short	(.L_19 - .L_18)
.L_18:
        /*004c*/ 	.word	0x00000000
        /*0050*/ 	.short	0x0001
        /*0052*/ 	.short	0x0008
        /*0054*/ 	.byte	0x00, 0xf4, 0x21, 0x00


	//----- nvinfo : EIATTR_KPARAM_INFO
	.align		4
.L_19:
        /*0058*/ 	.byte	0x04, 0x17
        /*005a*/ 	.short	(.L_21 - .L_20)
.L_20:
        /*005c*/ 	.word	0x00000000
        /*0060*/ 	.short	0x0000
        /*0062*/ 	.short	0x0000
        /*0064*/ 	.byte	0x00, 0xf4, 0x21, 0x00


	//----- nvinfo : EIATTR_SPARSE_MMA_MASK
	.align		4
.L_21:
        /*0068*/ 	.byte	0x03, 0x50
        /*006a*/ 	.short	0x0000


	//----- nvinfo : EIATTR_MAXREG_COUNT
	.align		4
        /*006c*/ 	.byte	0x03, 0x1b
        /*006e*/ 	.short	0x00ff


	//----- nvinfo : EIATTR_EXIT_INSTR_OFFSETS
	.align		4
        /*0070*/ 	.byte	0x04, 0x1c
        /*0072*/ 	.short	(.L_23 - .L_22)


	//   ....[0]....
.L_22:
        /*0074*/ 	.word	0x000011c0


	//   ....[1]....
        /*0078*/ 	.word	0x000011e0


	//----- nvinfo : EIATTR_REQNTID
	.align		4
.L_23:
        /*007c*/ 	.byte	0x04, 0x10
        /*007e*/ 	.short	(.L_25 - .L_24)
.L_24:
        /*0080*/ 	.word	0x00000100
        /*0084*/ 	.word	0x00000001
        /*0088*/ 	.word	0x00000001


	//----- nvinfo : EIATTR_CBANK_PARAM_SIZE
	.align		4
.L_25:
        /*008c*/ 	.byte	0x03, 0x19
        /*008e*/ 	.short	0x0028


	//----- nvinfo : EIATTR_PARAM_CBANK
	.align		4
        /*0090*/ 	.byte	0x04, 0x0a
        /*0092*/ 	.short	(.L_27 - .L_26)
	.align		4
.L_26:
        /*0094*/ 	.word	index@(.nv.constant0.triton_poi_fused_convolution_relu_threshold_backward_16)
        /*0098*/ 	.short	0x0210
        /*009a*/ 	.short	0x0028


	//----- nvinfo : EIATTR_SW_WAR
	.align		4
.L_27:
        /*009c*/ 	.byte	0x04, 0x36
        /*009e*/ 	.short	(.L_29 - .L_28)
.L_28:
        /*00a0*/ 	.word	0x00000008
.L_29:


//--------------------- .nv.callgraph             --------------------------
	.section	.nv.callgraph,"",@"SHT_CUDA_CALLGRAPH"
	.align	4
	.sectionentsize	8
	.align		4
        /*0000*/ 	.word	0x00000000
	.align		4
        /*0004*/ 	.word	0xffffffff
	.align		4
        /*0008*/ 	.word	0x00000000
	.align		4
        /*000c*/ 	.word	0xfffffffe
	.align		4
        /*0010*/ 	.word	0x00000000
	.align		4
        /*0014*/ 	.word	0xfffffffd
	.align		4
        /*0018*/ 	.word	0x00000000
	.align		4
        /*001c*/ 	.word	0xfffffffc


//--------------------- .text.triton_poi_fused_convolution_relu_threshold_backward_16 --------------------------
	.section	.text.triton_poi_fused_convolution_relu_threshold_backward_16,"ax",@progbits
	.sectionflags	@"SHF_BARRIERS=1"
	.align	128
        .global         triton_poi_fused_convolution_relu_threshold_backward_16
        .type           triton_poi_fused_convolution_relu_threshold_backward_16,@function
        .size           triton_poi_fused_convolution_relu_threshold_backward_16,(.L_x_1 - triton_poi_fused_convolution_relu_threshold_backward_16)
        .other          triton_poi_fused_convolution_relu_threshold_backward_16,@"STO_CUDA_ENTRY STV_DEFAULT"
triton_poi_fused_convolution_relu_threshold_backward_16:
.text.triton_poi_fused_convolution_relu_threshold_backward_16:
[----:B------:R-:W0:Y:S02]  /*0000*/  LDC R1, c[0x0][0x28] ;  /* 0x00000a00ff017b82 */ /* 0x000e240000000800 */
[----:B------:R-:W1:Y:S01]  /*0010*/  S2R R7, SR_CTAID.Y ;  /* 0x0000000000077919 */ /* 0x000e620000002600 */
[----:B------:R-:W2:Y:S01]  /*0020*/  LDC.64 R26, c[0x0][0x218] ;  /* 0x00008600ff1a7b82 */ /* 0x000ea20000000a00 */
[----:B------:R-:W-:Y:S02]  /*0030*/  CS2R R12, SRZ ;  /* 0x00000000000c7805 */ /* 0x000fe4000001ff00 */
[----:B------:R-:W-:Y:S01]  /*0040*/  CS2R R14, SRZ ;  /* 0x00000000000e7805 */ /* 0x000fe2000001ff00 */
[----:B------:R-:W3:Y:S01]  /*0050*/  S2R R2, SR_TID.X ;  /* 0x0000000000027919 */ /* 0x000ee20000002100 */
[----:B------:R-:W-:Y:S01]  /*0060*/  ULDC.64 UR6, c[0x0][0x208] ;  /* 0x0000820000067ab9 */ /* 0x000fe20000000a00 */
[----:B------:R-:W4:Y:S02]  /*0070*/  S2R R0, SR_CTAID.X ;  /* 0x0000000000007919 */ /* 0x000f240000002500 */
[----:B------:R-:W5:Y:S01]  /*0080*/  LDC.64 R30, c[0x0][0x210] ;  /* 0x00008400ff1e7b82 */ /* 0x000f620000000a00 */
[----:B-1----:R-:W-:-:S02]  /*0090*/  IMAD.SHL.U32 R20, R7, 0x40, RZ ;  /* 0x0000004007147824 */ /* 0x002fc400078e00ff */
[----:B---3--:R-:W-:Y:S01]  /*00a0*/  IMAD.SHL.U32 R3, R2, 0x10, RZ ;  /* 0x0000001002037824 */ /* 0x008fe200078e00ff */
[----:B------:R-:W-:-:S04]  /*00b0*/  SHF.R.U32.HI R28, RZ, 0x2, R2 ;  /* 0x00000002ff1c7819 */ /* 0x000fc80000011602 */
[----:B------:R-:W-:Y:S02]  /*00c0*/  LOP3.LUT R6, R20, 0x30, R3, 0xf8, !PT ;  /* 0x0000003014067812 */ /* 0x000fe400078ef803 */
[----:B------:R-:W-:Y:S02]  /*00d0*/  SGXT.U32 R28, R28, 0x6 ;  /* 0x000000061c1c781a */ /* 0x000fe40000000000 */
[----:B------:R-:W-:-:S04]  /*00e0*/  SHF.R.S32.HI R3, RZ, 0x1f, R6 ;  /* 0x0000001fff037819 */ /* 0x000fc80000011406 */
[----:B------:R-:W-:Y:S01]  /*00f0*/  LEA.HI R4, R3, R6, RZ, 0x9 ;  /* 0x0000000603047211 */ /* 0x000fe200078f48ff */
[----:B----4-:R-:W-:-:S03]  /*0100*/  IMAD.SHL.U32 R3, R0, 0x40, RZ ;  /* 0x0000004000037824 */ /* 0x010fc600078e00ff */
[C---:B------:R-:W-:Y:S01]  /*0110*/  LOP3.LUT R5, R4.reuse, 0xfffffe00, RZ, 0xc0, !PT ;  /* 0xfffffe0004057812 */ /* 0x040fe200078ec0ff */
[----:B------:R-:W-:Y:S01]  /*0120*/  IMAD.SHL.U32 R8, R4, 0x40, RZ ;  /* 0x0000004004087824 */ /* 0x000fe200078e00ff */
[----:B------:R-:W-:-:S03]  /*0130*/  LOP3.LUT R0, R3, R28, RZ, 0xfc, !PT ;  /* 0x0000001c03007212 */ /* 0x000fc600078efcff */
[----:B------:R-:W-:Y:S01]  /*0140*/  IMAD.IADD R5, R6, 0x1, -R5 ;  /* 0x0000000106057824 */ /* 0x000fe200078e0a05 */
[----:B------:R-:W-:Y:S02]  /*0150*/  LOP3.LUT R29, R8, 0xffff8000, RZ, 0xc0, !PT ;  /* 0xffff8000081d7812 */ /* 0x000fe400078ec0ff */
[----:B------:R-:W-:Y:S01]  /*0160*/  ISETP.GE.AND P0, PT, R0, 0x40, PT ;  /* 0x000000400000780c */ /* 0x000fe20003f06270 */
[----:B--2---:R-:W-:-:S04]  /*0170*/  IMAD.WIDE R16, R5, 0x4, R26 ;  /* 0x0000000405107825 */ /* 0x004fc800078e021a */
[----:B------:R-:W-:Y:S01]  /*0180*/  IMAD R29, R0, 0x200, R29 ;  /* 0x00000200001d7824 */ /* 0x000fe200078e021d */
[----:B------:R-:W-:Y:S01]  /*0190*/  SHF.R.S32.HI R7, RZ, 0x19, R7 ;  /* 0x00000019ff077819 */ /* 0x000fe20000011407 */
[----:B------:R-:W2:Y:S02]  /*01a0*/  LDG.E.EL.128 R16, desc[UR6][R16.64] ;  /* 0x0000000610107981 */ /* 0x000ea4000c2e1d00 */
[----:B------:R-:W-:Y:S01]  /*01b0*/  IMAD.IADD R0, R5, 0x1, R29 ;  /* 0x0000000105007824 */ /* 0x000fe200078e021d */
[----:B------:R-:W-:Y:S02]  /*01c0*/  SGXT R7, R7, 0x1 ;  /* 0x000000010707781a */ /* 0x000fe40000000200 */
[----:B------:R-:W-:Y:S01]  /*01d0*/  LOP3.LUT R8, R6, 0x4, RZ, 0xfc, !PT ;  /* 0x0000000406087812 */ /* 0x000fe200078efcff */
[----:B-----5:R-:W-:-:S03]  /*01e0*/  IMAD.WIDE R4, R0, 0x4, R30 ;  /* 0x0000000400047825 */ /* 0x020fc600078e021e */
[----:B------:R-:W-:Y:S02]  /*01f0*/  LEA.HI R9, R7, R8, RZ, 0x9 ;  /* 0x0000000807097211 */ /* 0x000fe400078f48ff */
[----:B------:R1:W2:Y:S02]  /*0200*/  @!P0 LDG.E.EL.128 R12, desc[UR6][R4.64] ;  /* 0x00000006040c8981 */ /* 0x0002a4000c2e1d00 */
[----:B------:R-:W-:Y:S02]  /*0210*/  LOP3.LUT R9, R9, 0xfffffe00, RZ, 0xc0, !PT ;  /* 0xfffffe0009097812 */ /* 0x000fe400078ec0ff */
[C---:B------:R-:W-:Y:S02]  /*0220*/  LOP3.LUT R24, R6.reuse, 0x8, RZ, 0xfc, !PT ;  /* 0x0000000806187812 */ /* 0x040fe400078efcff */
[----:B------:R-:W-:Y:S01]  /*0230*/  LOP3.LUT R6, R6, 0xc, RZ, 0xfc, !PT ;  /* 0x0000000c06067812 */ /* 0x000fe200078efcff */
[----:B------:R-:W-:Y:S01]  /*0240*/  IMAD.IADD R8, R8, 0x1, -R9 ;  /* 0x0000000108087824 */ /* 0x000fe200078e0a09 */
[----:B------:R-:W-:-:S02]  /*0250*/  LEA.HI R9, R7, R24, RZ, 0x9 ;  /* 0x0000001807097211 */ /* 0x000fc400078f48ff */
[----:B------:R-:W-:Y:S02]  /*0260*/  LEA.HI R7, R7, R6, RZ, 0x9 ;  /* 0x0000000607077211 */ /* 0x000fe400078f48ff */
[----:B------:R-:W-:Y:S02]  /*0270*/  SHF.R.U32.HI R10, RZ, 0x4, R2 ;  /* 0x00000004ff0a7819 */ /* 0x000fe40000011602 */
[----:B------:R-:W-:Y:S02]  /*0280*/  LOP3.LUT R9, R9, 0xfffffe00, RZ, 0xc0, !PT ;  /* 0xfffffe0009097812 */ /* 0x000fe400078ec0ff */
[----:B------:R-:W-:Y:S02]  /*0290*/  LOP3.LUT R7, R7, 0xfffffe00, RZ, 0xc0, !PT ;  /* 0xfffffe0007077812 */ /* 0x000fe400078ec0ff */
[----:B-1----:R-:W-:Y:S01]  /*02a0*/  SGXT.U32 R5, R10, 0x4 ;  /* 0x000000040a05781a */ /* 0x002fe20000000000 */
[----:B------:R-:W-:Y:S02]  /*02b0*/  IMAD.IADD R33, R8, 0x1, R29 ;  /* 0x0000000108217824 */ /* 0x000fe400078e021d */
[----:B------:R-:W-:Y:S01]  /*02c0*/  IMAD.IADD R24, R24, 0x1, -R9 ;  /* 0x0000000118187824 */ /* 0x000fe200078e0a09 */
[----:B------:R-:W-:Y:S01]  /*02d0*/  LOP3.LUT R20, R20, R5, RZ, 0xfc, !PT ;  /* 0x0000000514147212 */ /* 0x000fe200078efcff */
[----:B------:R-:W-:Y:S01]  /*02e0*/  IMAD.IADD R25, R6, 0x1, -R7 ;  /* 0x0000000106197824 */ /* 0x000fe200078e0a07 */
[----:B------:R-:W-:-:S02]  /*02f0*/  CS2R R4, SRZ ;  /* 0x0000000000047805 */ /* 0x000fc4000001ff00 */
[----:B------:R-:W-:Y:S01]  /*0300*/  CS2R R6, SRZ ;  /* 0x0000000000067805 */ /* 0x000fe2000001ff00 */
[----:B------:R-:W-:-:S04]  /*0310*/  IMAD.WIDE R8, R8, 0x4, R26 ;  /* 0x0000000408087825 */ /* 0x000fc800078e021a */
[----:B------:R-:W-:Y:S02]  /*0320*/  IMAD.WIDE R32, R33, 0x4, R30 ;  /* 0x0000000421207825 */ /* 0x000fe400078e021e */
[----:B------:R-:W3:Y:S04]  /*0330*/  LDG.E.EL.128 R8, desc[UR6][R8.64] ;  /* 0x0000000608087981 */ /* 0x000ee8000c2e1d00 */
[----:B------:R1:W3:Y:S01]  /*0340*/  @!P0 LDG.E.EL.128 R4, desc[UR6][R32.64] ;  /* 0x0000000620048981 */ /* 0x0002e2000c2e1d00 */
[----:B------:R-:W4:Y:S01]  /*0350*/  S2UR UR5, SR_CgaCtaId ;  /* 0x00000000000579c3 */ /* 0x000f220000008800 */
[----:B------:R-:W-:Y:S01]  /*0360*/  IMAD.SHL.U32 R21, R2, 0x400, RZ ;  /* 0x0000040002157824 */ /* 0x000fe200078e00ff */
[----:B------:R-:W-:-:S04]  /*0370*/  UMOV UR4, 0x400 ;  /* 0x0000040000047882 */ /* 0x000fc80000000000 */
[----:B------:R-:W-:-:S04]  /*0380*/  LOP3.LUT R21, R21, 0xc00, RZ, 0xc0, !PT ;  /* 0x00000c0015157812 */ /* 0x000fc800078ec0ff */
[----:B------:R-:W-:Y:S01]  /*0390*/  LOP3.LUT R28, R21, R28, RZ, 0xfc, !PT ;  /* 0x0000001c151c7212 */ /* 0x000fe200078efcff */
[----:B----4-:R-:W-:Y:S01]  /*03a0*/  UPRMT UR4, UR5, 0x654, UR4 ;  /* 0x0000065405047896 */ /* 0x010fe20008000004 */
[----:B------:R-:W-:Y:S01]  /*03b0*/  IMAD.WIDE R34, R24, 0x4, R26 ;  /* 0x0000000418227825 */ /* 0x000fe200078e021a */
[----:B--2---:R-:W-:-:S03]  /*03c0*/  FSETP.GEU.AND P1, PT, R12, -R16, PT ;  /* 0x800000100c00720b */ /* 0x004fc60003f2e000 */
[----:B------:R-:W-:Y:S01]  /*03d0*/  FADD R12, R16, R12 ;  /* 0x0000000c100c7221 */ /* 0x000fe20000000000 */
[----:B------:R-:W-:Y:S01]  /*03e0*/  FSETP.GEU.AND P4, PT, R15, -R19, PT ;  /* 0x800000130f00720b */ /* 0x000fe20003f8e000 */
[----:B------:R-:W-:Y:S01]  /*03f0*/  FADD R23, R19, R15 ;  /* 0x0000000f13177221 */ /* 0x000fe20000000000 */
[C---:B------:R-:W-:Y:S01]  /*0400*/  LEA.HI R15, R21.reuse, UR4, RZ, 0x1c ;  /* 0x00000004150f7c11 */ /* 0x040fe2000f8fe0ff */
[----:B------:R-:W-:Y:S01]  /*0410*/  FADD R22, R18, R14 ;  /* 0x0000000e12167221 */ /* 0x000fe20000000000 */
[----:B------:R-:W-:Y:S02]  /*0420*/  FSEL R16, R12, RZ, P1 ;  /* 0x000000ff0c107208 */ /* 0x000fe40000800000 */
[----:B------:R-:W-:Y:S02]  /*0430*/  FSETP.GEU.AND P3, PT, R14, -R18, PT ;  /* 0x800000120e00720b */ /* 0x000fe40003f6e000 */
[C---:B------:R-:W-:Y:S02]  /*0440*/  LOP3.LUT R12, R21.reuse, 0x40, RZ, 0xfc, !PT ;  /* 0x00000040150c7812 */ /* 0x040fe400078efcff */
[----:B------:R-:W-:-:S02]  /*0450*/  LOP3.LUT R14, R21, 0x80, RZ, 0xfc, !PT ;  /* 0x00000080150e7812 */ /* 0x000fc400078efcff */
[----:B------:R-:W-:Y:S01]  /*0460*/  FSETP.GEU.AND P2, PT, R13, -R17, PT ;  /* 0x800000110d00720b */ /* 0x000fe20003f4e000 */
[----:B------:R-:W-:Y:S01]  /*0470*/  FADD R13, R17, R13 ;  /* 0x0000000d110d7221 */ /* 0x000fe20000000000 */
[----:B------:R-:W-:Y:S01]  /*0480*/  IMAD R15, R28, 0x4, R15 ;  /* 0x000000041c0f7824 */ /* 0x000fe200078e020f */
[----:B------:R-:W-:Y:S02]  /*0490*/  LEA.HI R17, R12, UR4, RZ, 0x1c ;  /* 0x000000040c117c11 */ /* 0x000fe4000f8fe0ff */
[----:B------:R-:W-:Y:S02]  /*04a0*/  LEA.HI R19, R14, UR4, RZ, 0x1c ;  /* 0x000000040e137c11 */ /* 0x000fe4000f8fe0ff */
[----:B------:R-:W-:Y:S01]  /*04b0*/  LOP3.LUT R12, R21, 0xc0, RZ, 0xfc, !PT ;  /* 0x000000c0150c7812 */ /* 0x000fe200078efcff */
[----:B------:R2:W-:Y:S01]  /*04c0*/  STS [R15], R16 ;  /* 0x000000100f007388 */ /* 0x0005e20000000800 */
[C---:B------:R-:W-:Y:S01]  /*04d0*/  IMAD R17, R28.reuse, 0x4, R17 ;  /* 0x000000041c117824 */ /* 0x040fe200078e0211 */
[----:B------:R-:W-:Y:S01]  /*04e0*/  FSEL R14, R13, RZ, P2 ;  /* 0x000000ff0d0e7208 */ /* 0x000fe20001000000 */
[----:B------:R-:W-:Y:S01]  /*04f0*/  IMAD R13, R28, 0x4, R19 ;  /* 0x000000041c0d7824 */ /* 0x000fe200078e0213 */
[----:B------:R-:W-:Y:S01]  /*0500*/  FSEL R22, R22, RZ, P3 ;  /* 0x000000ff16167208 */ /* 0x000fe20001800000 */
[----:B------:R-:W-:Y:S01]  /*0510*/  IMAD.IADD R19, R24, 0x1, R29 ;  /* 0x0000000118137824 */ /* 0x000fe200078e021d */
[----:B--2---:R-:W-:Y:S01]  /*0520*/  LEA.HI R15, R12, UR4, RZ, 0x1c ;  /* 0x000000040c0f7c11 */ /* 0x004fe2000f8fe0ff */
[----:B------:R2:W-:Y:S01]  /*0530*/  STS [R17+0x100], R14 ;  /* 0x0001000e11007388 */ /* 0x0005e20000000800 */
[----:B------:R-:W-:Y:S01]  /*0540*/  FSETP.GTU.AND P6, PT, R14, RZ, PT ;  /* 0x000000ff0e00720b */ /* 0x000fe20003fcc000 */
[----:B------:R-:W-:-:S02]  /*0550*/  IMAD.WIDE R18, R19, 0x4, R30 ;  /* 0x0000000413127825 */ /* 0x000fc400078e021e */
[----:B------:R4:W-:Y:S02]  /*0560*/  STS [R13+0x200], R22 ;  /* 0x000200160d007388 */ /* 0x0009e40000000800 */
[----:B-1----:R-:W-:Y:S01]  /*0570*/  IMAD R32, R28, 0x4, R15 ;  /* 0x000000041c207824 */ /* 0x002fe200078e020f */
[----:B------:R-:W-:Y:S01]  /*0580*/  FSETP.GTU.AND P1, PT, R16, RZ, PT ;  /* 0x000000ff1000720b */ /* 0x000fe20003f2c000 */
[C---:B------:R-:W-:Y:S01]  /*0590*/  IMAD.IADD R29, R25.reuse, 0x1, R29 ;  /* 0x00000001191d7824 */ /* 0x040fe200078e021d */
[----:B--2---:R-:W-:Y:S01]  /*05a0*/  CS2R R14, SRZ ;  /* 0x00000000000e7805 */ /* 0x004fe2000001ff00 */
[----:B------:R-:W-:Y:S01]  /*05b0*/  IMAD.WIDE R16, R25, 0x4, R26 ;  /* 0x0000000419107825 */ /* 0x000fe200078e021a */
[----:B----4-:R-:W-:Y:S02]  /*05c0*/  CS2R R12, SRZ ;  /* 0x00000000000c7805 */ /* 0x010fe4000001ff00 */
[----:B---3--:R-:W-:Y:S01]  /*05d0*/  FSETP.GEU.AND P2, PT, R4, -R8, PT ;  /* 0x800000080400720b */ /* 0x008fe20003f4e000 */
[----:B------:R-:W-:Y:S01]  /*05e0*/  FADD R25, R8, R4 ;  /* 0x0000000408197221 */ /* 0x000fe20000000000 */
[----:B------:R-:W-:Y:S01]  /*05f0*/  FSEL R23, R23, RZ, P4 ;  /* 0x000000ff17177208 */ /* 0x000fe20002000000 */
[----:B------:R-:W-:Y:S01]  /*0600*/  FADD R27, R11, R7 ;  /* 0x000000070b1b7221 */ /* 0x000fe20000000000 */
[----:B------:R-:W-:Y:S01]  /*0610*/  LOP3.LUT R8, R21, 0x100, RZ, 0xfc, !PT ;  /* 0x0000010015087812 */ /* 0x000fe200078efcff */
[----:B------:R-:W-:Y:S01]  /*0620*/  FADD R26, R10, R6 ;  /* 0x000000060a1a7221 */ /* 0x000fe20000000000 */
[----:B------:R-:W-:Y:S01]  /*0630*/  FSETP.GEU.AND P5, PT, R7, -R11, PT ;  /* 0x8000000b0700720b */ /* 0x000fe20003fae000 */
[----:B------:R-:W-:Y:S01]  /*0640*/  FADD R24, R9, R5 ;  /* 0x0000000509187221 */ /* 0x000fe20000000000 */
[----:B------:R-:W-:Y:S01]  /*0650*/  FSETP.GEU.AND P4, PT, R6, -R10, PT ;  /* 0x8000000a0600720b */ /* 0x000fe20003f8e000 */
[----:B------:R1:W2:Y:S01]  /*0660*/  @!P0 LDG.E.EL.128 R12, desc[UR6][R18.64] ;  /* 0x00000006120c8981 */ /* 0x0002a2000c2e1d00 */
[----:B------:R-:W-:-:S03]  /*0670*/  FSETP.GEU.AND P3, PT, R5, -R9, PT ;  /* 0x800000090500720b */ /* 0x000fc60003f6e000 */
[----:B------:R-:W2:Y:S01]  /*0680*/  LDG.E.EL.128 R4, desc[UR6][R34.64] ;  /* 0x0000000622047981 */ /* 0x000ea2000c2e1d00 */
[----:B------:R-:W-:Y:S02]  /*0690*/  LEA.HI R9, R8, UR4, RZ, 0x1c ;  /* 0x0000000408097c11 */ /* 0x000fe4000f8fe0ff */
[----:B------:R-:W-:-:S03]  /*06a0*/  LOP3.LUT R10, R21, 0x140, RZ, 0xfc, !PT ;  /* 0x00000140150a7812 */ /* 0x000fc600078efcff */
[----:B------:R-:W-:Y:S01]  /*06b0*/  IMAD R8, R28, 0x4, R9 ;  /* 0x000000041c087824 */ /* 0x000fe200078e0209 */
[----:B------:R-:W-:Y:S02]  /*06c0*/  LEA.HI R11, R10, UR4, RZ, 0x1c ;  /* 0x000000040a0b7c11 */ /* 0x000fe4000f8fe0ff */
[----:B------:R-:W-:Y:S02]  /*06d0*/  LOP3.LUT R9, R21, 0x180, RZ, 0xfc, !PT ;  /* 0x0000018015097812 */ /* 0x000fe400078efcff */
[----:B------:R-:W-:Y:S01]  /*06e0*/  FSEL R25, R25, RZ, P2 ;  /* 0x000000ff19197208 */ /* 0x000fe20001000000 */
[----:B------:R-:W-:Y:S01]  /*06f0*/  IMAD R11, R28, 0x4, R11 ;  /* 0x000000041c0b7824 */ /* 0x000fe200078e020b */
[----:B------:R-:W-:Y:S02]  /*0700*/  FSEL R24, R24, RZ, P3 ;  /* 0x000000ff18187208 */ /* 0x000fe40001800000 */
[----:B------:R-:W-:Y:S02]  /*0710*/  LEA.HI R9, R9, UR4, RZ, 0x1c ;  /* 0x0000000409097c11 */ /* 0x000fe4000f8fe0ff */
[----:B------:R-:W-:Y:S01]  /*0720*/  LOP3.LUT R10, R21, 0x1c0, RZ, 0xfc, !PT ;  /* 0x000001c0150a7812 */ /* 0x000fe200078efcff */
[----:B------:R-:W-:Y:S01]  /*0730*/  STS [R32+0x300], R23 ;  /* 0x0003001720007388 */ /* 0x000fe20000000800 */
[----:B------:R-:W-:-:S02]  /*0740*/  IMAD.WIDE R30, R29, 0x4, R30 ;  /* 0x000000041d1e7825 */ /* 0x000fc400078e021e */
[----:B-1----:R-:W-:Y:S01]  /*0750*/  LEA.HI R19, R10, UR4, RZ, 0x1c ;  /* 0x000000040a137c11 */ /* 0x002fe2000f8fe0ff */
[----:B------:R1:W-:Y:S01]  /*0760*/  STS [R8+0x400], R25 ;  /* 0x0004001908007388 */ /* 0x0003e20000000800 */
[----:B------:R-:W-:-:S03]  /*0770*/  IMAD R29, R28, 0x4, R9 ;  /* 0x000000041c1d7824 */ /* 0x000fc600078e0209 */
[----:B------:R3:W-:Y:S01]  /*0780*/  STS [R11+0x500], R24 ;  /* 0x000500180b007388 */ /* 0x0007e20000000800 */
[----:B-1----:R-:W-:Y:S02]  /*0790*/  CS2R R8, SRZ ;  /* 0x0000000000087805 */ /* 0x002fe4000001ff00 */
[----:B---3--:R-:W-:Y:S01]  /*07a0*/  CS2R R10, SRZ ;  /* 0x00000000000a7805 */ /* 0x008fe2000001ff00 */
[----:B------:R-:W-:Y:S02]  /*07b0*/  IMAD R32, R28, 0x4, R19 ;  /* 0x000000041c207824 */ /* 0x000fe400078e0213 */
[----:B------:R-:W3:Y:S04]  /*07c0*/  LDG.E.EL.128 R16, desc[UR6][R16.64] ;  /* 0x0000000610107981 */ /* 0x000ee8000c2e1d00 */
[----:B------:R1:W3:Y:S01]  /*07d0*/  @!P0 LDG.E.EL.128 R8, desc[UR6][R30.64] ;  /* 0x000000061e088981 */ /* 0x0002e2000c2e1d00 */
[----:B------:R-:W-:-:S02]  /*07e0*/  FSEL R26, R26, RZ, P4 ;  /* 0x000000ff1a1a7208 */ /* 0x000fc40002000000 */
[----:B------:R-:W-:-:S03]  /*07f0*/  FSEL R27, R27, RZ, P5 ;  /* 0x000000ff1b1b7208 */ /* 0x000fc60002800000 */
[----:B------:R4:W-:Y:S02]  /*0800*/  STS [R29+0x600], R26 ;  /* 0x0006001a1d007388 */ /* 0x0009e40000000800 */
[----:B----4-:R-:W-:-:S04]  /*0810*/  LOP3.LUT R29, R21, 0x2c0, RZ, 0xfc, !PT ;  /* 0x000002c0151d7812 */ /* 0x010fc800078efcff */
[----:B------:R-:W-:Y:S01]  /*0820*/  LEA.HI R29, R29, UR4, RZ, 0x1c ;  /* 0x000000041d1d7c11 */ /* 0x000fe2000f8fe0ff */
[----:B------:R-:W-:Y:S01]  /*0830*/  STS [R32+0x700], R27 ;  /* 0x0007001b20007388 */ /* 0x000fe20000000800 */
[C---:B-1----:R-:W-:Y:S02]  /*0840*/  LOP3.LUT R30, R21.reuse, 0x3c0, RZ, 0xfc, !PT ;  /* 0x000003c0151e7812 */ /* 0x042fe400078efcff */
[----:B--2---:R-:W-:Y:S01]  /*0850*/  FSETP.GEU.AND P4, PT, R14, -R6, PT ;  /* 0x800000060e00720b */ /* 0x004fe20003f8e000 */
[----:B------:R-:W-:Y:S01]  /*0860*/  FADD R14, R6, R14 ;  /* 0x0000000e060e7221 */ /* 0x000fe20000000000 */
[----:B------:R-:W-:Y:S02]  /*0870*/  LOP3.LUT R6, R21, 0x240, RZ, 0xfc, !PT ;  /* 0x0000024015067812 */ /* 0x000fe400078efcff */
[----:B------:R-:W-:Y:S01]  /*0880*/  FSETP.GEU.AND P2, PT, R12, -R4, PT ;  /* 0x800000040c00720b */ /* 0x000fe20003f4e000 */
[----:B------:R-:W-:Y:S01]  /*0890*/  FADD R12, R4, R12 ;  /* 0x0000000c040c7221 */ /* 0x000fe20000000000 */
[----:B------:R-:W-:Y:S01]  /*08a0*/  FSETP.GEU.AND P5, PT, R15, -R7, PT ;  /* 0x800000070f00720b */ /* 0x000fe20003fae000 */
[----:B------:R-:W-:Y:S01]  /*08b0*/  FADD R15, R7, R15 ;  /* 0x0000000f070f7221 */ /* 0x000fe20000000000 */
[----:B------:R-:W-:-:S02]  /*08c0*/  LOP3.LUT R4, R21, 0x200, RZ, 0xfc, !PT ;  /* 0x0000020015047812 */ /* 0x000fc400078efcff */
[----:B------:R-:W-:Y:S02]  /*08d0*/  LEA.HI R7, R6, UR4, RZ, 0x1c ;  /* 0x0000000406077c11 */ /* 0x000fe4000f8fe0ff */
[----:B------:R-:W-:Y:S01]  /*08e0*/  FSETP.GEU.AND P3, PT, R13, -R5, PT ;  /* 0x800000050d00720b */ /* 0x000fe20003f6e000 */
[----:B------:R-:W-:Y:S01]  /*08f0*/  FADD R13, R5, R13 ;  /* 0x0000000d050d7221 */ /* 0x000fe20000000000 */
[----:B------:R-:W-:Y:S02]  /*0900*/  LOP3.LUT R6, R21, 0x280, RZ, 0xfc, !PT ;  /* 0x0000028015067812 */ /* 0x000fe400078efcff */
[----:B------:R-:W-:Y:S01]  /*0910*/  LEA.HI R5, R4, UR4, RZ, 0x1c ;  /* 0x0000000404057c11 */ /* 0x000fe2000f8fe0ff */
[----:B------:R-:W-:Y:S01]  /*0920*/  IMAD R4, R28, 0x4, R7 ;  /* 0x000000041c047824 */ /* 0x000fe200078e0207 */
[----:B------:R-:W-:Y:S02]  /*0930*/  LEA.HI R7, R6, UR4, RZ, 0x1c ;  /* 0x0000000406077c11 */ /* 0x000fe4000f8fe0ff */
[----:B------:R-:W-:Y:S01]  /*0940*/  FSEL R12, R12, RZ, P2 ;  /* 0x000000ff0c0c7208 */ /* 0x000fe20001000000 */
[C---:B------:R-:W-:Y:S01]  /*0950*/  IMAD R5, R28.reuse, 0x4, R5 ;  /* 0x000000041c057824 */ /* 0x040fe200078e0205 */
[----:B------:R-:W-:Y:S01]  /*0960*/  FSEL R13, R13, RZ, P3 ;  /* 0x000000ff0d0d7208 */ /* 0x000fe20001800000 */
[----:B------:R-:W-:Y:S01]  /*0970*/  IMAD R7, R28, 0x4, R7 ;  /* 0x000000041c077824 */ /* 0x000fe200078e0207 */
[----:B------:R-:W-:Y:S01]  /*0980*/  FSEL R14, R14, RZ, P4 ;  /* 0x000000ff0e0e7208 */ /* 0x000fe20002000000 */
[----:B------:R-:W-:Y:S01]  /*0990*/  IMAD R6, R28, 0x4, R29 ;  /* 0x000000041c067824 */ /* 0x000fe200078e021d */
[----:B------:R-:W-:Y:S01]  /*09a0*/  FSEL R15, R15, RZ, P5 ;  /* 0x000000ff0f0f7208 */ /* 0x000fe20002800000 */
[----:B------:R1:W-:Y:S01]  /*09b0*/  STS [R5+0x800], R12 ;  /* 0x0008000c05007388 */ /* 0x0003e20000000800 */
[----:B------:R-:W-:-:S03]  /*09c0*/  LOP3.LUT R29, R21, 0x380, RZ, 0xfc, !PT ;  /* 0x00000380151d7812 */ /* 0x000fc600078efcff */
[----:B------:R2:W-:Y:S04]  /*09d0*/  STS [R4+0x900], R13 ;  /* 0x0009000d04007388 */ /* 0x0005e80000000800 */
[----:B------:R-:W-:Y:S01]  /*09e0*/  STS [R7+0xa00], R14 ;  /* 0x000a000e07007388 */ /* 0x000fe20000000800 */
[----:B-1----:R-:W-:-:S03]  /*09f0*/  LOP3.LUT R5, R21, 0x340, RZ, 0xfc, !PT ;  /* 0x0000034015057812 */ /* 0x002fc600078efcff */
[----:B------:R1:W-:Y:S01]  /*0a00*/  STS [R6+0xb00], R15 ;  /* 0x000b000f06007388 */ /* 0x0003e20000000800 */
[----:B--2---:R-:W-:Y:S02]  /*0a10*/  LOP3.LUT R4, R21, 0x300, RZ, 0xfc, !PT ;  /* 0x0000030015047812 */ /* 0x004fe400078efcff */
[----:B------:R-:W-:Y:S02]  /*0a20*/  LEA.HI R21, R29, UR4, RZ, 0x1c ;  /* 0x000000041d157c11 */ /* 0x000fe4000f8fe0ff */
[----:B---3--:R-:W-:Y:S01]  /*0a30*/  FSETP.GEU.AND P5, PT, R11, -R19, PT ;  /* 0x800000130b00720b */ /* 0x008fe20003fae000 */
[----:B------:R-:W-:Y:S01]  /*0a40*/  FADD R11, R19, R11 ;  /* 0x0000000b130b7221 */ /* 0x000fe20000000000 */
[----:B------:R-:W-:Y:S02]  /*0a50*/  FSETP.GEU.AND P2, PT, R8, -R16, PT ;  /* 0x800000100800720b */ /* 0x000fe40003f4e000 */
[----:B-1----:R-:W-:Y:S01]  /*0a60*/  SHF.R.U32.HI R6, RZ, 0x2, R2 ;  /* 0x00000002ff067819 */ /* 0x002fe20000011602 */
[----:B------:R-:W-:Y:S01]  /*0a70*/  IMAD.SHL.U32 R2, R2, 0x4, RZ ;  /* 0x0000000402027824 */ /* 0x000fe200078e00ff */
[----:B------:R-:W-:Y:S01]  /*0a80*/  LEA.HI R19, R4, UR4, RZ, 0x1c ;  /* 0x0000000404137c11 */ /* 0x000fe2000f8fe0ff */
[----:B------:R-:W-:Y:S01]  /*0a90*/  FADD R8, R16, R8 ;  /* 0x0000000810087221 */ /* 0x000fe20000000000 */
[----:B------:R-:W-:Y:S01]  /*0aa0*/  FSETP.GEU.AND P3, PT, R9, -R17, PT ;  /* 0x800000110900720b */ /* 0x000fe20003f6e000 */
[----:B------:R-:W-:Y:S01]  /*0ab0*/  IMAD R4, R28, 0x4, R21 ;  /* 0x000000041c047824 */ /* 0x000fe200078e0215 */
[----:B------:R-:W-:Y:S01]  /*0ac0*/  LEA.HI R5, R5, UR4, RZ, 0x1c ;  /* 0x0000000405057c11 */ /* 0x000fe2000f8fe0ff */
[----:B------:R-:W-:Y:S01]  /*0ad0*/  FADD R17, R17, R9 ;  /* 0x0000000911117221 */ /* 0x000fe20000000000 */
[----:B------:R-:W-:Y:S01]  /*0ae0*/  LEA.HI R7, R30, UR4, RZ, 0x1c ;  /* 0x000000041e077c11 */ /* 0x000fe2000f8fe0ff */
[----:B------:R-:W-:Y:S01]  /*0af0*/  FADD R21, R18, R10 ;  /* 0x0000000a12157221 */ /* 0x000fe20000000000 */
[----:B------:R-:W-:Y:S01]  /*0b00*/  FSETP.GEU.AND P4, PT, R10, -R18, PT ;  /* 0x800000120a00720b */ /* 0x000fe20003f8e000 */
[----:B------:R-:W-:Y:S01]  /*0b10*/  IMAD R19, R28, 0x4, R19 ;  /* 0x000000041c137824 */ /* 0x000fe200078e0213 */
[----:B------:R-:W-:-:S02]  /*0b20*/  LOP3.LUT R9, R3, 0x3c, R2, 0xf8, !PT ;  /* 0x0000003c03097812 */ /* 0x000fc400078ef802 */
[----:B------:R-:W-:Y:S01]  /*0b30*/  LOP3.LUT R16, R2, 0x3fc, RZ, 0xc0, !PT ;  /* 0x000003fc02107812 */ /* 0x000fe200078ec0ff */
[----:B------:R-:W-:Y:S01]  /*0b40*/  IMAD R29, R28, 0x4, R5 ;  /* 0x000000041c1d7824 */ /* 0x000fe200078e0205 */
[----:B------:R-:W-:Y:S01]  /*0b50*/  FSEL R2, R8, RZ, P2 ;  /* 0x000000ff08027208 */ /* 0x000fe20001000000 */
[----:B------:R-:W-:Y:S01]  /*0b60*/  IMAD R5, R28, 0x4, R7 ;  /* 0x000000041c057824 */ /* 0x000fe200078e0207 */
[----:B------:R-:W-:Y:S01]  /*0b70*/  FSEL R3, R17, RZ, P3 ;  /* 0x000000ff11037208 */ /* 0x000fe20001800000 */
[----:B------:R-:W1:Y:S01]  /*0b80*/  LDC.64 R30, c[0x0][0x220] ;  /* 0x00008800ff1e7b82 */ /* 0x000e620000000a00 */
[----:B------:R-:W-:Y:S02]  /*0b90*/  FSEL R21, R21, RZ, P4 ;  /* 0x000000ff15157208 */ /* 0x000fe40002000000 */
[----:B------:R-:W-:Y:S01]  /*0ba0*/  FSEL R28, R11, RZ, P5 ;  /* 0x000000ff0b1c7208 */ /* 0x000fe20002800000 */
[----:B------:R-:W-:Y:S04]  /*0bb0*/  STS [R19+0xc00], R2 ;  /* 0x000c000213007388 */ /* 0x000fe80000000800 */
[----:B------:R2:W-:Y:S04]  /*0bc0*/  STS [R29+0xd00], R3 ;  /* 0x000d00031d007388 */ /* 0x0005e80000000800 */
[----:B------:R-:W-:Y:S04]  /*0bd0*/  STS [R4+0xe00], R21 ;  /* 0x000e001504007388 */ /* 0x000fe80000000800 */
[----:B------:R-:W-:Y:S01]  /*0be0*/  STS [R5+0xf00], R28 ;  /* 0x000f001c05007388 */ /* 0x000fe20000000800 */
[----:B------:R-:W-:-:S05]  /*0bf0*/  LOP3.LUT R6, R6, 0x3c, RZ, 0xc0, !PT ;  /* 0x0000003c06067812 */ /* 0x000fca00078ec0ff */
[----:B------:R-:W-:-:S04]  /*0c00*/  VIADD R7, R6, UR4 ;  /* 0x0000000406077c36 */ /* 0x000fc80008000000 */
[C---:B------:R-:W-:Y:S01]  /*0c10*/  IMAD R8, R16.reuse, 0x4, R7 ;  /* 0x0000000410087824 */ /* 0x040fe200078e0207 */
[----:B------:R-:W-:Y:S01]  /*0c20*/  BAR.SYNC.DEFER_BLOCKING 0x0 ;  /* 0x0000000000007b1d */ /* 0x000fe20000010000 */
[----:B------:R-:W-:-:S04]  /*0c30*/  LOP3.LUT R10, R16, 0x400, RZ, 0xfc, !PT ;  /* 0x00000400100a7812 */ /* 0x000fc800078efcff */
[----:B------:R-:W-:-:S04]  /*0c40*/  SHF.R.U32.HI R10, RZ, 0x4, R10 ;  /* 0x00000004ff0a7819 */ /* 0x000fc8000001160a */
[----:B------:R-:W-:Y:S01]  /*0c50*/  LOP3.LUT R10, R10, 0x7c, RZ, 0xc0, !PT ;  /* 0x0000007c0a0a7812 */ /* 0x000fe200078ec0ff */
[----:B------:R-:W-:Y:S04]  /*0c60*/  LDS R4, [R8] ;  /* 0x0000000008047984 */ /* 0x000fe80000000800 */
[----:B------:R-:W-:Y:S04]  /*0c70*/  LDS R5, [R8+0x4] ;  /* 0x0000040008057984 */ /* 0x000fe80000000800 */
[----:B------:R-:W-:Y:S04]  /*0c80*/  LDS R6, [R8+0x8] ;  /* 0x0000080008067984 */ /* 0x000fe80000000800 */
[----:B------:R-:W3:Y:S01]  /*0c90*/  LDS R7, [R8+0xc] ;  /* 0x00000c0008077984 */ /* 0x000ee20000000800 */
[----:B------:R-:W-:Y:S01]  /*0ca0*/  ISETP.GE.AND P2, PT, R9, 0x40, PT ;  /* 0x000000400900780c */ /* 0x000fe20003f46270 */
[----:B------:R-:W-:-:S02]  /*0cb0*/  IMAD R20, R20, 0x40, R9 ;  /* 0x0000004014147824 */ /* 0x000fc400078e0209 */
[----:B------:R-:W-:-:S04]  /*0cc0*/  VIADD R9, R10, UR4 ;  /* 0x000000040a097c36 */ /* 0x000fc80008000000 */
[C---:B------:R-:W-:Y:S01]  /*0cd0*/  IMAD R17, R16.reuse, 0x4, R9 ;  /* 0x0000000410117824 */ /* 0x040fe200078e0209 */
[C---:B--2---:R-:W-:Y:S02]  /*0ce0*/  LOP3.LUT R29, R16.reuse, 0x800, RZ, 0xfc, !PT ;  /* 0x00000800101d7812 */ /* 0x044fe400078efcff */
[----:B------:R-:W-:Y:S02]  /*0cf0*/  LOP3.LUT R32, R16, 0xc00, RZ, 0xfc, !PT ;  /* 0x00000c0010207812 */ /* 0x000fe400078efcff */
[----:B------:R-:W-:Y:S04]  /*0d00*/  LDS R8, [R17+0x1000] ;  /* 0x0010000011087984 */ /* 0x000fe80000000800 */
[----:B------:R-:W-:Y:S04]  /*0d10*/  LDS R9, [R17+0x1004] ;  /* 0x0010040011097984 */ /* 0x000fe80000000800 */
[----:B------:R-:W-:Y:S04]  /*0d20*/  LDS R10, [R17+0x1008] ;  /* 0x00100800110a7984 */ /* 0x000fe80000000800 */
[----:B------:R-:W2:Y:S01]  /*0d30*/  LDS R11, [R17+0x100c] ;  /* 0x00100c00110b7984 */ /* 0x000ea20000000800 */
[----:B------:R-:W-:-:S02]  /*0d40*/  SHF.R.U32.HI R29, RZ, 0x4, R29 ;  /* 0x00000004ff1d7819 */ /* 0x000fc4000001161d */
[----:B------:R-:W-:Y:S01]  /*0d50*/  SHF.R.U32.HI R32, RZ, 0x4, R32 ;  /* 0x00000004ff207819 */ /* 0x000fe20000011620 */
[----:B-1----:R-:W-:Y:S01]  /*0d60*/  IMAD.WIDE R18, R20, 0x4, R30 ;  /* 0x0000000414127825 */ /* 0x002fe200078e021e */
[----:B------:R-:W-:Y:S02]  /*0d70*/  LOP3.LUT R29, R29, 0xbc, RZ, 0xc0, !PT ;  /* 0x000000bc1d1d7812 */ /* 0x000fe400078ec0ff */
[----:B------:R-:W-:-:S03]  /*0d80*/  LOP3.LUT R32, R32, 0xfc, RZ, 0xc0, !PT ;  /* 0x000000fc20207812 */ /* 0x000fc600078ec0ff */
[----:B------:R-:W-:Y:S01]  /*0d90*/  VIADD R29, R29, UR4 ;  /* 0x000000041d1d7c36 */ /* 0x000fe20008000000 */
[----:B------:R-:W-:Y:S01]  /*0da0*/  FSETP.GTU.AND P4, PT, R22, RZ, PT ;  /* 0x000000ff1600720b */ /* 0x000fe20003f8c000 */
[----:B---3--:R1:W-:Y:S01]  /*0db0*/  @!P2 STG.E.128 desc[UR6][R18.64], R4 ;  /* 0x000000041200a986 */ /* 0x0083e2000c101d06 */
[----:B------:R-:W-:-:S04]  /*0dc0*/  FSETP.GTU.AND P5, PT, R23, RZ, PT ;  /* 0x000000ff1700720b */ /* 0x000fc80003fac000 */
[----:B------:R-:W-:Y:S01]  /*0dd0*/  SEL R22, RZ, 0x1, P5 ;  /* 0x00000001ff167807 */ /* 0x000fe20002800000 */
[----:B-1----:R-:W-:Y:S02]  /*0de0*/  VIADD R5, R32, UR4 ;  /* 0x0000000420057c36 */ /* 0x002fe40008000000 */
[----:B------:R-:W-:Y:S01]  /*0df0*/  VIADD R35, R20, 0x400 ;  /* 0x0000040014237836 */ /* 0x000fe20000000000 */
[----:B------:R-:W-:Y:S01]  /*0e00*/  FSETP.GTU.AND P5, PT, R27, RZ, PT ;  /* 0x000000ff1b00720b */ /* 0x000fe20003fac000 */
[C---:B------:R-:W-:Y:S01]  /*0e10*/  IMAD R32, R16.reuse, 0x4, R29 ;  /* 0x0000000410207824 */ /* 0x040fe200078e021d */
[----:B------:R-:W-:Y:S01]  /*0e20*/  SEL R23, RZ, 0x1, P6 ;  /* 0x00000001ff177807 */ /* 0x000fe20003000000 */
[----:B------:R-:W-:Y:S01]  /*0e30*/  IMAD R29, R16, 0x4, R5 ;  /* 0x00000004101d7824 */ /* 0x000fe200078e0205 */
[----:B------:R-:W-:Y:S01]  /*0e40*/  SEL R5, RZ, 0x1, P4 ;  /* 0x00000001ff057807 */ /* 0x000fe20002000000 */
[----:B------:R-:W-:Y:S01]  /*0e50*/  ULDC.64 UR4, c[0x0][0x228] ;  /* 0x00008a0000047ab9 */ /* 0x000fe20000000a00 */
[----:B------:R-:W-:Y:S02]  /*0e60*/  LDS R4, [R32+0x2000] ;  /* 0x0020000020047984 */ /* 0x000fe40000000800 */
[----:B------:R-:W-:-:S02]  /*0e70*/  PRMT R22, R5, 0x3340, R22 ;  /* 0x0000334005167816 */ /* 0x000fc40000000016 */
[----:B------:R-:W-:Y:S04]  /*0e80*/  LDS R5, [R32+0x2004] ;  /* 0x0020040020057984 */ /* 0x000fe80000000800 */
[----:B------:R-:W-:Y:S04]  /*0e90*/  LDS R6, [R32+0x2008] ;  /* 0x0020080020067984 */ /* 0x000fe80000000800 */
[----:B------:R-:W1:Y:S04]  /*0ea0*/  LDS R7, [R32+0x200c] ;  /* 0x00200c0020077984 */ /* 0x000e680000000800 */
[----:B------:R-:W-:Y:S04]  /*0eb0*/  LDS R16, [R29+0x3000] ;  /* 0x003000001d107984 */ /* 0x000fe80000000800 */
[----:B------:R-:W-:Y:S04]  /*0ec0*/  LDS R17, [R29+0x3004] ;  /* 0x003004001d117984 */ /* 0x000fe80000000800 */
[----:B------:R-:W-:Y:S04]  /*0ed0*/  LDS R18, [R29+0x3008] ;  /* 0x003008001d127984 */ /* 0x000fe80000000800 */
[----:B------:R-:W3:Y:S01]  /*0ee0*/  LDS R19, [R29+0x300c] ;  /* 0x00300c001d137984 */ /* 0x000ee20000000800 */
[----:B------:R-:W-:Y:S01]  /*0ef0*/  IMAD.WIDE R34, R35, 0x4, R30 ;  /* 0x0000000423227825 */ /* 0x000fe200078e021e */
[----:B------:R-:W-:-:S04]  /*0f00*/  FSETP.GTU.AND P4, PT, R26, RZ, PT ;  /* 0x000000ff1a00720b */ /* 0x000fc80003f8c000 */
[----:B--2---:R2:W-:Y:S01]  /*0f10*/  @!P2 STG.E.128 desc[UR6][R34.64], R8 ;  /* 0x000000082200a986 */ /* 0x0045e2000c101d06 */
[----:B------:R-:W-:Y:S02]  /*0f20*/  FSETP.GTU.AND P6, PT, R24, RZ, PT ;  /* 0x000000ff1800720b */ /* 0x000fe40003fcc000 */
[----:B------:R-:W-:Y:S02]  /*0f30*/  FSETP.GTU.AND P3, PT, R25, RZ, PT ;  /* 0x000000ff1900720b */ /* 0x000fe40003f6c000 */
[----:B--2---:R-:W-:Y:S02]  /*0f40*/  SEL R8, RZ, 0x1, P1 ;  /* 0x00000001ff087807 */ /* 0x004fe40000800000 */
[----:B------:R-:W-:Y:S02]  /*0f50*/  SEL R10, RZ, 0x1, P5 ;  /* 0x00000001ff0a7807 */ /* 0x000fe40002800000 */
[----:B------:R-:W-:Y:S02]  /*0f60*/  SEL R11, RZ, 0x1, P4 ;  /* 0x00000001ff0b7807 */ /* 0x000fe40002000000 */
[----:B------:R-:W-:-:S02]  /*0f70*/  FSETP.GTU.AND P4, PT, R14, RZ, PT ;  /* 0x000000ff0e00720b */ /* 0x000fc40003f8c000 */
[----:B------:R-:W-:Y:S02]  /*0f80*/  FSETP.GTU.AND P5, PT, R15, RZ, PT ;  /* 0x000000ff0f00720b */ /* 0x000fe40003fac000 */
[----:B------:R-:W-:Y:S02]  /*0f90*/  PRMT R9, R8, 0x3340, R23 ;  /* 0x0000334008097816 */ /* 0x000fe40000000017 */
[----:B------:R-:W-:Y:S02]  /*0fa0*/  PRMT R8, R11, 0x3340, R10 ;  /* 0x000033400b087816 */ /* 0x000fe4000000000a */
[----:B------:R-:W-:Y:S02]  /*0fb0*/  FSETP.GTU.AND P1, PT, R12, RZ, PT ;  /* 0x000000ff0c00720b */ /* 0x000fe40003f2c000 */
[----:B------:R-:W-:Y:S02]  /*0fc0*/  SEL R12, RZ, 0x1, P5 ;  /* 0x00000001ff0c7807 */ /* 0x000fe40002800000 */
[----:B------:R-:W-:-:S02]  /*0fd0*/  SEL R11, RZ, 0x1, P4 ;  /* 0x00000001ff0b7807 */ /* 0x000fc40002000000 */
[----:B------:R-:W-:Y:S02]  /*0fe0*/  SEL R15, RZ, 0x1, P6 ;  /* 0x00000001ff0f7807 */ /* 0x000fe40003000000 */
[----:B------:R-:W-:Y:S01]  /*0ff0*/  PRMT R12, R11, 0x3340, R12 ;  /* 0x000033400b0c7816 */ /* 0x000fe2000000000c */
[----:B------:R-:W-:Y:S01]  /*1000*/  VIADD R11, R20, 0x800 ;  /* 0x00000800140b7836 */ /* 0x000fe20000000000 */
[----:B------:R-:W-:Y:S02]  /*1010*/  FSETP.GTU.AND P6, PT, R13, RZ, PT ;  /* 0x000000ff0d00720b */ /* 0x000fe40003fcc000 */
[----:B------:R-:W-:Y:S02]  /*1020*/  SEL R10, RZ, 0x1, P3 ;  /* 0x00000001ff0a7807 */ /* 0x000fe40001800000 */
[----:B------:R-:W-:Y:S02]  /*1030*/  FSETP.GTU.AND P5, PT, R28, RZ, PT ;  /* 0x000000ff1c00720b */ /* 0x000fe40003fac000 */
[----:B------:R-:W-:-:S02]  /*1040*/  FSETP.GTU.AND P4, PT, R21, RZ, PT ;  /* 0x000000ff1500720b */ /* 0x000fc40003f8c000 */
[----:B------:R-:W-:Y:S01]  /*1050*/  SEL R14, RZ, 0x1, P1 ;  /* 0x00000001ff0e7807 */ /* 0x000fe20000800000 */
[----:B------:R-:W-:Y:S01]  /*1060*/  VIADD R23, R20, 0xc00 ;  /* 0x00000c0014177836 */ /* 0x000fe20000000000 */
[----:B------:R-:W-:Y:S02]  /*1070*/  FSETP.GTU.AND P1, PT, R2, RZ, PT ;  /* 0x000000ff0200720b */ /* 0x000fe40003f2c000 */
[----:B------:R-:W-:Y:S01]  /*1080*/  FSETP.GTU.AND P3, PT, R3, RZ, PT ;  /* 0x000000ff0300720b */ /* 0x000fe20003f6c000 */
[----:B------:R-:W-:Y:S01]  /*1090*/  IMAD.WIDE R2, R11, 0x4, R30 ;  /* 0x000000040b027825 */ /* 0x000fe200078e021e */
[----:B------:R-:W-:Y:S02]  /*10a0*/  SEL R13, RZ, 0x1, P6 ;  /* 0x00000001ff0d7807 */ /* 0x000fe40003000000 */
[----:B------:R-:W-:Y:S02]  /*10b0*/  PRMT R15, R10, 0x3340, R15 ;  /* 0x000033400a0f7816 */ /* 0x000fe4000000000f */
[----:B------:R-:W-:-:S02]  /*10c0*/  SEL R10, RZ, 0x1, P5 ;  /* 0x00000001ff0a7807 */ /* 0x000fc40002800000 */
[----:B------:R-:W-:Y:S01]  /*10d0*/  SEL R11, RZ, 0x1, P4 ;  /* 0x00000001ff0b7807 */ /* 0x000fe20002000000 */
[----:B------:R-:W-:Y:S01]  /*10e0*/  IMAD.WIDE R30, R23, 0x4, R30 ;  /* 0x00000004171e7825 */ /* 0x000fe200078e021e */
[----:B------:R-:W-:Y:S02]  /*10f0*/  PRMT R13, R14, 0x3340, R13 ;  /* 0x000033400e0d7816 */ /* 0x000fe4000000000d */
[----:B------:R-:W-:Y:S02]  /*1100*/  SEL R14, RZ, 0x1, P3 ;  /* 0x00000001ff0e7807 */ /* 0x000fe40001800000 */
[----:B------:R-:W-:Y:S02]  /*1110*/  SEL R21, RZ, 0x1, P1 ;  /* 0x00000001ff157807 */ /* 0x000fe40000800000 */
[----:B------:R-:W-:Y:S02]  /*1120*/  PRMT R23, R11, 0x3340, R10 ;  /* 0x000033400b177816 */ /* 0x000fe4000000000a */
[----:B------:R-:W-:Y:S01]  /*1130*/  IADD3 R10, P1, R0, UR4, RZ ;  /* 0x00000004000a7c10 */ /* 0x000fe2000ff3e0ff */
[----:B-1----:R1:W-:Y:S01]  /*1140*/  @!P2 STG.E.128 desc[UR6][R2.64], R4 ;  /* 0x000000040200a986 */ /* 0x0023e2000c101d06 */
[----:B------:R-:W-:-:S02]  /*1150*/  PRMT R14, R21, 0x3340, R14 ;  /* 0x00003340150e7816 */ /* 0x000fc4000000000e */
[----:B------:R-:W-:Y:S01]  /*1160*/  LEA.HI.X.SX32 R11, R0, UR5, 0x1, P1 ;  /* 0x00000005000b7c11 */ /* 0x000fe200088f0eff */
[----:B---3--:R1:W-:Y:S01]  /*1170*/  @!P2 STG.E.128 desc[UR6][R30.64], R16 ;  /* 0x000000101e00a986 */ /* 0x0083e2000c101d06 */
[----:B------:R-:W-:Y:S02]  /*1180*/  PRMT R20, R9, 0x5410, R22 ;  /* 0x0000541009147816 */ /* 0x000fe40000000016 */
[----:B------:R-:W-:Y:S02]  /*1190*/  PRMT R21, R15, 0x5410, R8 ;  /* 0x000054100f157816 */ /* 0x000fe40000000008 */
[----:B------:R-:W-:Y:S02]  /*11a0*/  PRMT R22, R13, 0x5410, R12 ;  /* 0x000054100d167816 */ /* 0x000fe4000000000c */
[----:B------:R-:W-:Y:S01]  /*11b0*/  PRMT R23, R14, 0x5410, R23 ;  /* 0x000054100e177816 */ /* 0x000fe20000000017 */
[----:B------:R-:W-:Y:S06]  /*11c0*/  @P0 EXIT ;  /* 0x000000000000094d */ /* 0x000fec0003800000 */
[----:B------:R-:W-:Y:S01]  /*11d0*/  STG.E.128 desc[UR6][R10.64], R20 ;  /* 0x000000140a007986 */ /* 0x000fe2000c101d06 */
[----:B------:R-:W-:Y:S05]  /*11e0*/  EXIT ;  /* 0x000000000000794d */ /* 0x000fea0003800000 */
.L_x_0:
[----:B------:R-:W-:-:S00]  /*11f0*/  BRA `(.L_x_0) ;  /* 0xfffffffc00fc7947 */ /* 0x000fc0000383ffff */
[----:B------:R-:W-:-:S00]  /*1200*/  NOP ;  /* 0x0000000000007918 */ /* 0x000fc00000000000 */
[----:B------:R-:W-:-:S00]  /*1210*/  NOP ;  /* 0x0000000000007918 */ /* 0x000fc00000000000 */
[----:B------:R-:W-:-:S00]  /*1220*/  NOP ;  /* 0x0000000000007918 */ /* 0x000fc00000000000 */
[----:B------:R-:W-:-:S00]  /*1230*/  NOP ;  /* 0x0000000000007918 */ /* 0x000fc00000000000 */
[----:B------:R-:W-:-:S00]  /*1240*/  NOP ;  /* 0x0000000000007918 */ /* 0x000fc00000000000 */
[----:B------:R-:W-:-:S00]  /*1250*/  NOP ;  /* 0x0000000000007918 */ /* 0x000fc00000000000 */
[----:B------:R-:W-:-:S00]  /*1260*/  NOP ;  /* 0x0000000000007918 */ /* 0x000fc00000000000 */
[----:B------:R-:W-:-:S00]  /*1270*/  NOP ;  /* 0x0000000000007918 */ /* 0x000fc00000000000 */
.L_x_1:


//--------------------- .nv.shared.triton_poi_fused_convolution_relu_threshold_backward_16 --------------------------
	.section	.nv.shared.triton_poi_fused_convolution_relu_threshold_backward_16,"aw",@nobits
	.sectionflags	@""
	.align	16
	.zero		1024


//--------------------- .nv.constant0.triton_poi_fused_convolution_relu_threshold_backward_16 --------------------------
	.section	.nv.constant0.triton_poi_fused_convolution_relu_threshold_backward_16,"a",@progbits
	.sectionflags	@""
	.align	4
.nv.constant0.triton_poi_fused_convolution_relu_threshold_backward_16:
	.zero		568
